	.headerflags	@"EF_CUDA_TEXMODE_UNIFIED EF_CUDA_64BIT_ADDRESS EF_CUDA_ACCELERATORS EF_CUDA_SM90 EF_CUDA_VIRTUAL_SM(EF_CUDA_SM90)"
	.elftype	@"ET_EXEC"


//--------------------- .nv.info                  --------------------------
	.section	.nv.info,"",@"SHT_CUDA_INFO"
	.align	4


	//----- nvinfo : EIATTR_REGCOUNT
	.align		4
        /*0000*/ 	.byte	0x04, 0x2f
        /*0002*/ 	.short	(.L_1 - .L_0)
	.align		4
.L_0:
        /*0004*/ 	.word	index@(triton_poi_fused_eye_mul_pow_rsub_sum_0)
        /*0008*/ 	.word	0x00000018


	//----- nvinfo : EIATTR_MIN_STACK_SIZE
	.align		4
.L_1:
        /*000c*/ 	.byte	0x04, 0x12
        /*000e*/ 	.short	(.L_3 - .L_2)
	.align		4
.L_2:
        /*0010*/ 	.word	index@(triton_poi_fused_eye_mul_pow_rsub_sum_0)
        /*0014*/ 	.word	0x00000000


	//----- nvinfo : EIATTR_FRAME_SIZE
	.align		4
.L_3:
        /*0018*/ 	.byte	0x04, 0x11
        /*001a*/ 	.short	(.L_5 - .L_4)
	.align		4
.L_4:
        /*001c*/ 	.word	index@(triton_poi_fused_eye_mul_pow_rsub_sum_0)
        /*0020*/ 	.word	0x00000000


	//----- nvinfo : EIATTR_MIN_STACK_SIZE
	.align		4
.L_5:
        /*0024*/ 	.byte	0x04, 0x12
        /*0026*/ 	.short	(.L_7 - .L_6)
	.align		4
.L_6:
        /*0028*/ 	.word	index@(triton_poi_fused_eye_mul_pow_rsub_sum_0)
        /*002c*/ 	.word	0x00000000
.L_7:


//--------------------- .nv.info.triton_poi_fused_eye_mul_pow_rsub_sum_0 --------------------------
	.section	.nv.info.triton_poi_fused_eye_mul_pow_rsub_sum_0,"",@"SHT_CUDA_INFO"
	.sectionflags	@""
	.align	4


	//----- nvinfo : EIATTR_CUDA_API_VERSION
	.align		4
        /*0000*/ 	.byte	0x04, 0x37
        /*0002*/ 	.short	(.L_9 - .L_8)
.L_8:
        /*0004*/ 	.word	0x0000007c


	//----- nvinfo : EIATTR_KPARAM_INFO
	.align		4
.L_9:
        /*0008*/ 	.byte	0x04, 0x17
        /*000a*/ 	.short	(.L_11 - .L_10)
.L_10:
        /*000c*/ 	.word	0x00000000
        /*0010*/ 	.short	0x0002
        /*0012*/ 	.short	0x0010
        /*0014*/ 	.byte	0x00, 0xf0, 0x11, 0x00


	//----- nvinfo : EIATTR_KPARAM_INFO
	.align		4
.L_11:
        /*0018*/ 	.byte	0x04, 0x17
        /*001a*/ 	.short	(.L_13 - .L_12)
.L_12:
        /*001c*/ 	.word	0x00000000
        /*0020*/ 	.short	0x0001
        /*0022*/ 	.short	0x0008
        /*0024*/ 	.byte	0x00, 0xf4, 0x21, 0x00


	//----- nvinfo : EIATTR_KPARAM_INFO
	.align		4
.L_13:
        /*0028*/ 	.byte	0x04, 0x17
        /*002a*/ 	.short	(.L_15 - .L_14)
.L_14:
        /*002c*/ 	.word	0x00000000
        /*0030*/ 	.short	0x0000
        /*0032*/ 	.short	0x0000
        /*0034*/ 	.byte	0x00, 0xf4, 0x21, 0x00


	//----- nvinfo : EIATTR_SPARSE_MMA_MASK
	.align		4
.L_15:
        /*0038*/ 	.byte	0x03, 0x50
        /*003a*/ 	.short	0x0000


	//----- nvinfo : EIATTR_MAXREG_COUNT
	.align		4
        /*003c*/ 	.byte	0x03, 0x1b
        /*003e*/ 	.short	0x00ff


	//----- nvinfo : EIATTR_EXIT_INSTR_OFFSETS
	.align		4
        /*0040*/ 	.byte	0x04, 0x1c
        /*0042*/ 	.short	(.L_17 - .L_16)


	//   ....[0]....
.L_16:
        /*0044*/ 	.word	0x00000370


	//   ....[1]....
        /*0048*/ 	.word	0x00000390


	//----- nvinfo : EIATTR_REQNTID
	.align		4
.L_17:
        /*004c*/ 	.byte	0x04, 0x10
        /*004e*/ 	.short	(.L_19 - .L_18)
.L_18:
        /*0050*/ 	.word	0x00000020
        /*0054*/ 	.word	0x00000001
        /*0058*/ 	.word	0x00000001


	//----- nvinfo : EIATTR_CBANK_PARAM_SIZE
	.align		4
.L_19:
        /*005c*/ 	.byte	0x03, 0x19
        /*005e*/ 	.short	0x0014


	//----- nvinfo : EIATTR_PARAM_CBANK
	.align		4
        /*0060*/ 	.byte	0x04, 0x0a
        /*0062*/ 	.short	(.L_21 - .L_20)
	.align		4
.L_20:
        /*0064*/ 	.word	index@(.nv.constant0.triton_poi_fused_eye_mul_pow_rsub_sum_0)
        /*0068*/ 	.short	0x0210
        /*006a*/ 	.short	0x0014


	//----- nvinfo : EIATTR_SW_WAR
	.align		4
.L_21:
        /*006c*/ 	.byte	0x04, 0x36
        /*006e*/ 	.short	(.L_23 - .L_22)
.L_22:
        /*0070*/ 	.word	0x00000008
.L_23:


//--------------------- .nv.callgraph             --------------------------
	.section	.nv.callgraph,"",@"SHT_CUDA_CALLGRAPH"
	.align	4
	.sectionentsize	8
	.align		4
        /*0000*/ 	.word	0x00000000
	.align		4
        /*0004*/ 	.word	0xffffffff
	.align		4
        /*0008*/ 	.word	0x00000000
	.align		4
        /*000c*/ 	.word	0xfffffffe
	.align		4
        /*0010*/ 	.word	0x00000000
	.align		4
        /*0014*/ 	.word	0xfffffffd
	.align		4
        /*0018*/ 	.word	0x00000000
	.align		4
        /*001c*/ 	.word	0xfffffffc


//--------------------- .text.triton_poi_fused_eye_mul_pow_rsub_sum_0 --------------------------
	.section	.text.triton_poi_fused_eye_mul_pow_rsub_sum_0,"ax",@progbits
	.align	128
        .global         triton_poi_fused_eye_mul_pow_rsub_sum_0
        .type           triton_poi_fused_eye_mul_pow_rsub_sum_0,@function
        .size           triton_poi_fused_eye_mul_pow_rsub_sum_0,(.L_x_1 - triton_poi_fused_eye_mul_pow_rsub_sum_0)
        .other          triton_poi_fused_eye_mul_pow_rsub_sum_0,@"STO_CUDA_ENTRY STV_DEFAULT"
triton_poi_fused_eye_mul_pow_rsub_sum_0:
.text.triton_poi_fused_eye_mul_pow_rsub_sum_0:
[----:B------:R-:W0:Y:S01]  /*0000*/  LDC R1, c[0x0][0x28] ;  /* 0x00000a00ff017b82 */ /* 0x000e220000000800 */
[----:B------:R-:W1:Y:S07]  /*0010*/  S2R R16, SR_TID.X ;  /* 0x0000000000107919 */ /* 0x000e6e0000002100 */
[----:B------:R-:W2:Y:S01]  /*0020*/  LDC.64 R10, c[0x0][0x210] ;  /* 0x00008400ff0a7b82 */ /* 0x000ea20000000a00 */
[----:B------:R-:W-:Y:S01]  /*0030*/  HFMA2.MMA R17, -RZ, RZ, 0, 0 ;  /* 0x00000000ff117435 */ /* 0x000fe200000001ff */
[----:B------:R-:W3:Y:S01]  /*0040*/  S2R R13, SR_CTAID.X ;  /* 0x00000000000d7919 */ /* 0x000ee20000002500 */
[----:B------:R-:W-:Y:S01]  /*0050*/  MOV R12, RZ ;  /* 0x000000ff000c7202 */ /* 0x000fe20000000f00 */
[----:B------:R-:W-:Y:S01]  /*0060*/  HFMA2.MMA R19, -RZ, RZ, 0, 0 ;  /* 0x00000000ff137435 */ /* 0x000fe200000001ff */
[----:B------:R-:W-:Y:S01]  /*0070*/  CS2R R14, SRZ ;  /* 0x00000000000e7805 */ /* 0x000fe2000001ff00 */
[----:B------:R-:W-:Y:S01]  /*0080*/  ULDC.64 UR4, c[0x0][0x208] ;  /* 0x0000820000047ab9 */ /* 0x000fe20000000a00 */
[----:B-1----:R-:W-:-:S04]  /*0090*/  LOP3.LUT R0, R16, 0x3, RZ, 0xc0, !PT ;  /* 0x0000000310007812 */ /* 0x002fc800078ec0ff */
[----:B---3--:R-:W-:-:S04]  /*00a0*/  LEA R13, R13, R0, 0x2 ;  /* 0x000000000d0d7211 */ /* 0x008fc800078e10ff */
[C---:B------:R-:W-:Y:S01]  /*00b0*/  ISETP.GE.AND P0, PT, R13.reuse, 0x4, PT ;  /* 0x000000040d00780c */ /* 0x040fe20003f06270 */
[----:B------:R-:W-:Y:S01]  /*00c0*/  IMAD.SHL.U32 R3, R13, 0x4, RZ ;  /* 0x000000040d037824 */ /* 0x000fe200078e00ff */
[----:B------:R-:W-:Y:S01]  /*00d0*/  IADD3 R7, R13, 0x4, RZ ;  /* 0x000000040d077810 */ /* 0x000fe20007ffe0ff */
[----:B------:R-:W-:Y:S01]  /*00e0*/  IMAD.MOV.U32 R0, RZ, RZ, RZ ;  /* 0x000000ffff007224 */ /* 0x000fe200078e00ff */
[----:B------:R-:W-:Y:S01]  /*00f0*/  IADD3 R9, R13, 0x8, RZ ;  /* 0x000000080d097810 */ /* 0x000fe20007ffe0ff */
[----:B--2---:R-:W-:-:S04]  /*0100*/  IMAD.WIDE R2, R3, 0x4, R10 ;  /* 0x0000000403027825 */ /* 0x004fc800078e020a */
[----:B------:R-:W-:Y:S01]  /*0110*/  IMAD.WIDE R6, R7, 0x4, R10 ;  /* 0x0000000407067825 */ /* 0x000fe200078e020a */
[----:B------:R-:W-:-:S03]  /*0120*/  IADD3 R21, R13, 0xc, RZ ;  /* 0x0000000c0d157810 */ /* 0x000fc60007ffe0ff */
[--C-:B------:R-:W-:Y:S01]  /*0130*/  IMAD.WIDE R4, R13, 0x4, R10.reuse ;  /* 0x000000040d047825 */ /* 0x100fe200078e020a */
[----:B------:R1:W2:Y:S03]  /*0140*/  @!P0 LDG.E R17, desc[UR4][R6.64] ;  /* 0x0000000406118981 */ /* 0x0002a6000c1e1900 */
[--C-:B------:R-:W-:Y:S01]  /*0150*/  IMAD.WIDE R8, R9, 0x4, R10.reuse ;  /* 0x0000000409087825 */ /* 0x100fe200078e020a */
[----:B------:R-:W2:Y:S04]  /*0160*/  @!P0 LDG.E.EL R12, desc[UR4][R2.64+0x4] ;  /* 0x00000404020c8981 */ /* 0x000ea8000c2e1900 */
[----:B------:R3:W4:Y:S01]  /*0170*/  @!P0 LDG.E R15, desc[UR4][R4.64] ;  /* 0x00000004040f8981 */ /* 0x000722000c1e1900 */
[----:B-1----:R-:W1:Y:S03]  /*0180*/  LDC.64 R6, c[0x0][0x218] ;  /* 0x00008600ff067b82 */ /* 0x002e660000000a00 */
[----:B------:R-:W4:Y:S04]  /*0190*/  @!P0 LDG.E.EL R0, desc[UR4][R2.64] ;  /* 0x0000000402008981 */ /* 0x000f28000c2e1900 */
[----:B------:R-:W5:Y:S01]  /*01a0*/  @!P0 LDG.E R19, desc[UR4][R8.64] ;  /* 0x0000000408138981 */ /* 0x000f62000c1e1900 */
[----:B---3--:R-:W-:Y:S01]  /*01b0*/  IMAD.WIDE R4, R21, 0x4, R10 ;  /* 0x0000000415047825 */ /* 0x008fe200078e020a */
[----:B------:R-:W-:-:S02]  /*01c0*/  CS2R R10, SRZ ;  /* 0x00000000000a7805 */ /* 0x000fc4000001ff00 */
[----:B------:R-:W5:Y:S04]  /*01d0*/  @!P0 LDG.E.EL R14, desc[UR4][R2.64+0x8] ;  /* 0x00000804020e8981 */ /* 0x000f68000c2e1900 */
[----:B------:R-:W3:Y:S04]  /*01e0*/  @!P0 LDG.E.EL R10, desc[UR4][R2.64+0xc] ;  /* 0x00000c04020a8981 */ /* 0x000ee8000c2e1900 */
[----:B------:R1:W3:Y:S01]  /*01f0*/  @!P0 LDG.E R11, desc[UR4][R4.64] ;  /* 0x00000004040b8981 */ /* 0x0002e2000c1e1900 */
[----:B------:R-:W-:-:S04]  /*0200*/  ISETP.NE.AND P0, PT, R13, 0x1, PT ;  /* 0x000000010d00780c */ /* 0x000fc80003f05270 */
[----:B------:R-:W-:Y:S02]  /*0210*/  SEL R21, RZ, 0x3f800000, !P0 ;  /* 0x3f800000ff157807 */ /* 0x000fe40004000000 */
[C---:B------:R-:W-:Y:S02]  /*0220*/  ISETP.NE.AND P0, PT, R13.reuse, 0x2, PT ;  /* 0x000000020d00780c */ /* 0x040fe40003f05270 */
[----:B------:R-:W-:Y:S02]  /*0230*/  ISETP.NE.AND P1, PT, R13, RZ, PT ;  /* 0x000000ff0d00720c */ /* 0x000fe40003f25270 */
[----:B01----:R-:W-:Y:S02]  /*0240*/  SEL R5, RZ, 0x3f800000, !P0 ;  /* 0x3f800000ff057807 */ /* 0x003fe40004000000 */
[----:B------:R-:W-:Y:S02]  /*0250*/  LOP3.LUT P0, RZ, R16, 0x1c, RZ, 0xc0, !PT ;  /* 0x0000001c10ff7812 */ /* 0x000fe4000780c0ff */
[----:B------:R-:W-:-:S02]  /*0260*/  SEL R9, RZ, 0x3f800000, !P1 ;  /* 0x3f800000ff097807 */ /* 0x000fc40004800000 */
[C---:B------:R-:W-:Y:S02]  /*0270*/  ISETP.LT.AND P0, PT, R13.reuse, 0x4, !P0 ;  /* 0x000000040d00780c */ /* 0x040fe40004701270 */
[----:B------:R-:W-:Y:S01]  /*0280*/  ISETP.NE.AND P1, PT, R13, 0x3, PT ;  /* 0x000000030d00780c */ /* 0x000fe20003f25270 */
[----:B--2---:R-:W-:-:S04]  /*0290*/  FMUL R12, R17, R12 ;  /* 0x0000000c110c7220 */ /* 0x004fc80000400000 */
[----:B------:R-:W-:Y:S01]  /*02a0*/  FMUL R12, R12, R21 ;  /* 0x000000150c0c7220 */ /* 0x000fe20000400000 */
[----:B----4-:R-:W-:-:S03]  /*02b0*/  FMUL R0, R15, R0 ;  /* 0x000000000f007220 */ /* 0x010fc60000400000 */
[----:B------:R-:W-:Y:S01]  /*02c0*/  FMUL R3, R12, R12 ;  /* 0x0000000c0c037220 */ /* 0x000fe20000400000 */
[----:B------:R-:W-:Y:S01]  /*02d0*/  FMUL R0, R0, R9 ;  /* 0x0000000900007220 */ /* 0x000fe20000400000 */
[----:B-----5:R-:W-:-:S03]  /*02e0*/  FMUL R14, R19, R14 ;  /* 0x0000000e130e7220 */ /* 0x020fc60000400000 */
[----:B------:R-:W-:Y:S01]  /*02f0*/  FFMA R3, R0, R0, R3 ;  /* 0x0000000000037223 */ /* 0x000fe20000000003 */
[----:B------:R-:W-:Y:S01]  /*0300*/  FMUL R14, R14, R5 ;  /* 0x000000050e0e7220 */ /* 0x000fe20000400000 */
[----:B------:R-:W-:Y:S01]  /*0310*/  SEL R5, RZ, 0x3f800000, !P1 ;  /* 0x3f800000ff057807 */ /* 0x000fe20004800000 */
[----:B---3--:R-:W-:Y:S02]  /*0320*/  FMUL R10, R11, R10 ;  /* 0x0000000a0b0a7220 */ /* 0x008fe40000400000 */
[----:B------:R-:W-:Y:S02]  /*0330*/  FFMA R14, R14, R14, R3 ;  /* 0x0000000e0e0e7223 */ /* 0x000fe40000000003 */
[----:B------:R-:W-:Y:S01]  /*0340*/  FMUL R5, R10, R5 ;  /* 0x000000050a057220 */ /* 0x000fe20000400000 */
[----:B------:R-:W-:-:S04]  /*0350*/  IMAD.WIDE R2, R13, 0x4, R6 ;  /* 0x000000040d027825 */ /* 0x000fc800078e0206 */
[----:B------:R-:W-:Y:S01]  /*0360*/  FFMA R5, R5, R5, R14 ;  /* 0x0000000505057223 */ /* 0x000fe2000000000e */
[----:B------:R-:W-:Y:S06]  /*0370*/  @!P0 EXIT ;  /* 0x000000000000894d */ /* 0x000fec0003800000 */
[----:B------:R-:W-:Y:S01]  /*0380*/  STG.E desc[UR4][R2.64], R5 ;  /* 0x0000000502007986 */ /* 0x000fe2000c101904 */
[----:B------:R-:W-:Y:S05]  /*0390*/  EXIT ;  /* 0x000000000000794d */ /* 0x000fea0003800000 */
.L_x_0:
[----:B------:R-:W-:-:S00]  /*03a0*/  BRA `(.L_x_0) ;  /* 0xfffffffc00fc7947 */ /* 0x000fc0000383ffff */
[----:B------:R-:W-:-:S00]  /*03b0*/  NOP ;  /* 0x0000000000007918 */ /* 0x000fc00000000000 */
        /* <DEDUP_REMOVED lines=12> */
.L_x_1:


//--------------------- .nv.constant0.triton_poi_fused_eye_mul_pow_rsub_sum_0 --------------------------
	.section	.nv.constant0.triton_poi_fused_eye_mul_pow_rsub_sum_0,"a",@progbits
	.sectionflags	@""
	.align	4
.nv.constant0.triton_poi_fused_eye_mul_pow_rsub_sum_0:
	.zero		548
